	.headerflags	@"EF_CUDA_TEXMODE_UNIFIED EF_CUDA_64BIT_ADDRESS EF_CUDA_ACCELERATORS EF_CUDA_SM90 EF_CUDA_VIRTUAL_SM(EF_CUDA_SM90)"
	.elftype	@"ET_EXEC"


//--------------------- .nv.info                  --------------------------
	.section	.nv.info,"",@"SHT_CUDA_INFO"
	.align	4


	//----- nvinfo : EIATTR_REGCOUNT
	.align		4
        /*0000*/ 	.byte	0x04, 0x2f
        /*0002*/ 	.short	(.L_1 - .L_0)
	.align		4
.L_0:
        /*0004*/ 	.word	index@(triton_poi_fused_avg_pool2d_38)
        /*0008*/ 	.word	0x00000020


	//----- nvinfo : EIATTR_MIN_STACK_SIZE
	.align		4
.L_1:
        /*000c*/ 	.byte	0x04, 0x12
        /*000e*/ 	.short	(.L_3 - .L_2)
	.align		4
.L_2:
        /*0010*/ 	.word	index@(triton_poi_fused_avg_pool2d_38)
        /*0014*/ 	.word	0x00000000


	//----- nvinfo : EIATTR_FRAME_SIZE
	.align		4
.L_3:
        /*0018*/ 	.byte	0x04, 0x11
        /*001a*/ 	.short	(.L_5 - .L_4)
	.align		4
.L_4:
        /*001c*/ 	.word	index@(triton_poi_fused_avg_pool2d_38)
        /*0020*/ 	.word	0x00000000


	//----- nvinfo : EIATTR_MIN_STACK_SIZE
	.align		4
.L_5:
        /*0024*/ 	.byte	0x04, 0x12
        /*0026*/ 	.short	(.L_7 - .L_6)
	.align		4
.L_6:
        /*0028*/ 	.word	index@(triton_poi_fused_avg_pool2d_38)
        /*002c*/ 	.word	0x00000000
.L_7:


//--------------------- .nv.info.triton_poi_fused_avg_pool2d_38 --------------------------
	.section	.nv.info.triton_poi_fused_avg_pool2d_38,"",@"SHT_CUDA_INFO"
	.sectionflags	@""
	.align	4


	//----- nvinfo : EIATTR_CUDA_API_VERSION
	.align		4
        /*0000*/ 	.byte	0x04, 0x37
        /*0002*/ 	.short	(.L_9 - .L_8)
.L_8:
        /*0004*/ 	.word	0x0000007c


	//----- nvinfo : EIATTR_KPARAM_INFO
	.align		4
.L_9:
        /*0008*/ 	.byte	0x04, 0x17
        /*000a*/ 	.short	(.L_11 - .L_10)
.L_10:
        /*000c*/ 	.word	0x00000000
        /*0010*/ 	.short	0x0002
        /*0012*/ 	.short	0x0010
        /*0014*/ 	.byte	0x00, 0xf0, 0x11, 0x00


	//----- nvinfo : EIATTR_KPARAM_INFO
	.align		4
.L_11:
        /*0018*/ 	.byte	0x04, 0x17
        /*001a*/ 	.short	(.L_13 - .L_12)
.L_12:
        /*001c*/ 	.word	0x00000000
        /*0020*/ 	.short	0x0001
        /*0022*/ 	.short	0x0008
        /*0024*/ 	.byte	0x00, 0xf4, 0x21, 0x00


	//----- nvinfo : EIATTR_KPARAM_INFO
	.align		4
.L_13:
        /*0028*/ 	.byte	0x04, 0x17
        /*002a*/ 	.short	(.L_15 - .L_14)
.L_14:
        /*002c*/ 	.word	0x00000000
        /*0030*/ 	.short	0x0000
        /*0032*/ 	.short	0x0000
        /*0034*/ 	.byte	0x00, 0xf4, 0x21, 0x00


	//----- nvinfo : EIATTR_SPARSE_MMA_MASK
	.align		4
.L_15:
        /*0038*/ 	.byte	0x03, 0x50
        /*003a*/ 	.short	0x0000


	//----- nvinfo : EIATTR_MAXREG_COUNT
	.align		4
        /*003c*/ 	.byte	0x03, 0x1b
        /*003e*/ 	.short	0x00ff


	//----- nvinfo : EIATTR_EXIT_INSTR_OFFSETS
	.align		4
        /*0040*/ 	.byte	0x04, 0x1c
        /*0042*/ 	.short	(.L_17 - .L_16)


	//   ....[0]....
.L_16:
        /*0044*/ 	.word	0x000017c0


	//----- nvinfo : EIATTR_REQNTID
	.align		4
.L_17:
        /*0048*/ 	.byte	0x04, 0x10
        /*004a*/ 	.short	(.L_19 - .L_18)
.L_18:
        /*004c*/ 	.word	0x00000080
        /*0050*/ 	.word	0x00000001
        /*0054*/ 	.word	0x00000001


	//----- nvinfo : EIATTR_CBANK_PARAM_SIZE
	.align		4
.L_19:
        /*0058*/ 	.byte	0x03, 0x19
        /*005a*/ 	.short	0x0014


	//----- nvinfo : EIATTR_PARAM_CBANK
	.align		4
        /*005c*/ 	.byte	0x04, 0x0a
        /*005e*/ 	.short	(.L_21 - .L_20)
	.align		4
.L_20:
        /*0060*/ 	.word	index@(.nv.constant0.triton_poi_fused_avg_pool2d_38)
        /*0064*/ 	.short	0x0210
        /*0066*/ 	.short	0x0014


	//----- nvinfo : EIATTR_SW_WAR
	.align		4
.L_21:
        /*0068*/ 	.byte	0x04, 0x36
        /*006a*/ 	.short	(.L_23 - .L_22)
.L_22:
        /*006c*/ 	.word	0x00000008
.L_23:


//--------------------- .nv.callgraph             --------------------------
	.section	.nv.callgraph,"",@"SHT_CUDA_CALLGRAPH"
	.align	4
	.sectionentsize	8
	.align		4
        /*0000*/ 	.word	0x00000000
	.align		4
        /*0004*/ 	.word	0xffffffff
	.align		4
        /*0008*/ 	.word	0x00000000
	.align		4
        /*000c*/ 	.word	0xfffffffe
	.align		4
        /*0010*/ 	.word	0x00000000
	.align		4
        /*0014*/ 	.word	0xfffffffd
	.align		4
        /*0018*/ 	.word	0x00000000
	.align		4
        /*001c*/ 	.word	0xfffffffc


//--------------------- .text.triton_poi_fused_avg_pool2d_38 --------------------------
	.section	.text.triton_poi_fused_avg_pool2d_38,"ax",@progbits
	.align	128
        .global         triton_poi_fused_avg_pool2d_38
        .type           triton_poi_fused_avg_pool2d_38,@function
        .size           triton_poi_fused_avg_pool2d_38,(.L_x_1 - triton_poi_fused_avg_pool2d_38)
        .other          triton_poi_fused_avg_pool2d_38,@"STO_CUDA_ENTRY STV_DEFAULT"
triton_poi_fused_avg_pool2d_38:
.text.triton_poi_fused_avg_pool2d_38:
[----:B------:R-:W-:Y:S01]  /*0000*/  LDC R1, c[0x0][0x28] ;  /* 0x00000a00ff017b82 */ /* 0x000fe20000000800 */
[----:B------:R-:W1:Y:S07]  /*0010*/  S2R R0, SR_TID.X ;  /* 0x0000000000007919 */ /* 0x000e6e0000002100 */
[----:B------:R-:W2:Y:S01]  /*0020*/  LDC.64 R28, c[0x0][0x210] ;  /* 0x00008400ff1c7b82 */ /* 0x000ea20000000a00 */
[----:B------:R-:W-:Y:S02]  /*0030*/  CS2R R8, SRZ ;  /* 0x0000000000087805 */ /* 0x000fe4000001ff00 */
[----:B------:R-:W-:Y:S01]  /*0040*/  CS2R R10, SRZ ;  /* 0x00000000000a7805 */ /* 0x000fe2000001ff00 */
[----:B------:R-:W3:Y:S01]  /*0050*/  S2R R3, SR_CTAID.X ;  /* 0x0000000000037919 */ /* 0x000ee20000002500 */
[----:B------:R-:W-:-:S02]  /*0060*/  CS2R R4, SRZ ;  /* 0x0000000000047805 */ /* 0x000fc4000001ff00 */
[----:B------:R-:W-:Y:S01]  /*0070*/  CS2R R6, SRZ ;  /* 0x0000000000067805 */ /* 0x000fe2000001ff00 */
[----:B------:R-:W-:Y:S01]  /*0080*/  ULDC.64 UR4, c[0x0][0x208] ;  /* 0x0000820000047ab9 */ /* 0x000fe20000000a00 */
[----:B-1----:R-:W-:-:S05]  /*0090*/  IMAD.SHL.U32 R0, R0, 0x4, RZ ;  /* 0x0000000400007824 */ /* 0x002fca00078e00ff */
[----:B------:R-:W-:-:S05]  /*00a0*/  LOP3.LUT R0, R0, 0x1fc, RZ, 0xc0, !PT ;  /* 0x000001fc00007812 */ /* 0x000fca00078ec0ff */
[----:B---3--:R-:W-:-:S04]  /*00b0*/  IMAD R20, R3, 0x400, R0 ;  /* 0x0000040003147824 */ /* 0x008fc800078e0200 */
[----:B------:R-:W-:-:S04]  /*00c0*/  IMAD.HI R26, R20, 0x2aaaaaab, RZ ;  /* 0x2aaaaaab141a7827 */ /* 0x000fc800078e02ff */
[----:B------:R-:W-:Y:S01]  /*00d0*/  IMAD.HI R27, R20, 0x38e38e39, RZ ;  /* 0x38e38e39141b7827 */ /* 0x000fe200078e02ff */
[----:B------:R-:W-:-:S03]  /*00e0*/  SHF.R.U32.HI R3, RZ, 0x1f, R26 ;  /* 0x0000001fff037819 */ /* 0x000fc6000001161a */
[----:B------:R-:W-:Y:S01]  /*00f0*/  VIADD R13, R20, 0xffffee00 ;  /* 0xffffee00140d7836 */ /* 0x000fe20000000000 */
[----:B------:R-:W-:Y:S02]  /*0100*/  SHF.R.U32.HI R0, RZ, 0x1f, R27 ;  /* 0x0000001fff007819 */ /* 0x000fe4000001161b */
[----:B------:R-:W-:Y:S01]  /*0110*/  LEA.HI.SX32 R26, R26, R3, 0x19 ;  /* 0x000000031a1a7211 */ /* 0x000fe200078fcaff */
[----:B------:R-:W-:Y:S01]  /*0120*/  VIADD R3, R20, 0xffffeb00 ;  /* 0xffffeb0014037836 */ /* 0x000fe20000000000 */
[----:B------:R-:W-:Y:S01]  /*0130*/  LEA.HI.SX32 R27, R27, R0, 0x16 ;  /* 0x000000001b1b7211 */ /* 0x000fe200078fb2ff */
[----:B--2---:R-:W-:-:S04]  /*0140*/  IMAD.WIDE R12, R13, 0x4, R28 ;  /* 0x000000040d0c7825 */ /* 0x004fc800078e021c */
[----:B------:R-:W-:-:S04]  /*0150*/  IMAD.HI R0, R26, 0x2aaaaaab, RZ ;  /* 0x2aaaaaab1a007827 */ /* 0x000fc800078e02ff */
[----:B------:R-:W-:Y:S01]  /*0160*/  IMAD.HI R2, R27, 0x2aaaaaab, RZ ;  /* 0x2aaaaaab1b027827 */ /* 0x000fe200078e02ff */
[----:B------:R-:W-:-:S04]  /*0170*/  LEA.HI R21, R0, R0, RZ, 0x1 ;  /* 0x0000000000157211 */ /* 0x000fc800078f08ff */
[----:B------:R-:W-:Y:S01]  /*0180*/  LEA.HI R0, R2, R2, RZ, 0x1 ;  /* 0x0000000202007211 */ /* 0x000fe200078f08ff */
[----:B------:R-:W-:Y:S02]  /*0190*/  IMAD R21, R21, -0x6, R26 ;  /* 0xfffffffa15157824 */ /* 0x000fe400078e021a */
[----:B------:R-:W-:-:S03]  /*01a0*/  IMAD.WIDE R2, R3, 0x4, R28 ;  /* 0x0000000403027825 */ /* 0x000fc600078e021c */
[C---:B------:R-:W-:Y:S01]  /*01b0*/  ISETP.GT.AND P1, PT, R21.reuse, RZ, PT ;  /* 0x000000ff1500720c */ /* 0x040fe20003f24270 */
[----:B------:R-:W-:Y:S01]  /*01c0*/  IMAD R0, R0, -0x6, R27 ;  /* 0xfffffffa00007824 */ /* 0x000fe200078e021b */
[----:B------:R-:W-:-:S04]  /*01d0*/  ISETP.GT.AND P0, PT, R21, -0x1, PT ;  /* 0xffffffff1500780c */ /* 0x000fc80003f04270 */
[C---:B------:R-:W-:Y:S02]  /*01e0*/  ISETP.GT.AND P6, PT, R0.reuse, RZ, P1 ;  /* 0x000000ff0000720c */ /* 0x040fe40000fc4270 */
[----:B------:R-:W-:-:S11]  /*01f0*/  ISETP.GT.AND P0, PT, R0, RZ, P0 ;  /* 0x000000ff0000720c */ /* 0x000fd60000704270 */
[----:B------:R-:W2:Y:S04]  /*0200*/  @P6 LDG.E.128 R8, desc[UR4][R2.64] ;  /* 0x0000000402086981 */ /* 0x000ea8000c1e1d00 */
[----:B------:R1:W3:Y:S01]  /*0210*/  @P0 LDG.E.128 R4, desc[UR4][R12.64] ;  /* 0x000000040c040981 */ /* 0x0002e2000c1e1d00 */
[----:B------:R-:W-:-:S04]  /*0220*/  VIADD R14, R20, 0x200 ;  /* 0x00000200140e7836 */ /* 0x000fc80000000000 */
[----:B------:R-:W-:-:S04]  /*0230*/  IMAD.HI R15, R14, 0x2aaaaaab, RZ ;  /* 0x2aaaaaab0e0f7827 */ /* 0x000fc800078e02ff */
[----:B------:R-:W-:Y:S01]  /*0240*/  IMAD.HI R14, R14, 0x38e38e39, RZ ;  /* 0x38e38e390e0e7827 */ /* 0x000fe200078e02ff */
[----:B------:R-:W-:Y:S02]  /*0250*/  SHF.R.U32.HI R16, RZ, 0x1f, R15 ;  /* 0x0000001fff107819 */ /* 0x000fe4000001160f */
[----:B-1----:R-:W-:Y:S02]  /*0260*/  CS2R R12, SRZ ;  /* 0x00000000000c7805 */ /* 0x002fe4000001ff00 */
[----:B------:R-:W-:Y:S02]  /*0270*/  LEA.HI.SX32 R16, R15, R16, 0x19 ;  /* 0x000000100f107211 */ /* 0x000fe400078fcaff */
[----:B------:R-:W-:-:S04]  /*0280*/  SHF.R.U32.HI R15, RZ, 0x1f, R14 ;  /* 0x0000001fff0f7819 */ /* 0x000fc8000001160e */
[----:B------:R-:W-:Y:S01]  /*0290*/  LEA.HI.SX32 R15, R14, R15, 0x16 ;  /* 0x0000000f0e0f7211 */ /* 0x000fe200078fb2ff */
[----:B------:R-:W-:-:S04]  /*02a0*/  IMAD.HI R14, R16, 0x2aaaaaab, RZ ;  /* 0x2aaaaaab100e7827 */ /* 0x000fc800078e02ff */
[----:B------:R-:W-:Y:S01]  /*02b0*/  IMAD.HI R17, R15, 0x2aaaaaab, RZ ;  /* 0x2aaaaaab0f117827 */ /* 0x000fe200078e02ff */
[----:B------:R-:W-:-:S04]  /*02c0*/  LEA.HI R3, R14, R14, RZ, 0x1 ;  /* 0x0000000e0e037211 */ /* 0x000fc800078f08ff */
[----:B------:R-:W-:Y:S01]  /*02d0*/  LEA.HI R2, R17, R17, RZ, 0x1 ;  /* 0x0000001111027211 */ /* 0x000fe200078f08ff */
[----:B------:R-:W-:Y:S02]  /*02e0*/  IMAD R3, R3, -0x6, R16 ;  /* 0xfffffffa03037824 */ /* 0x000fe400078e0210 */
[----:B------:R-:W-:Y:S02]  /*02f0*/  VIADD R17, R20, 0xffffed00 ;  /* 0xffffed0014117836 */ /* 0x000fe40000000000 */
[----:B------:R-:W-:Y:S01]  /*0300*/  IMAD R2, R2, -0x6, R15 ;  /* 0xfffffffa02027824 */ /* 0x000fe200078e020f */
[C---:B------:R-:W-:Y:S02]  /*0310*/  ISETP.GT.AND P2, PT, R3.reuse, RZ, PT ;  /* 0x000000ff0300720c */ /* 0x040fe40003f44270 */
[----:B------:R-:W-:Y:S02]  /*0320*/  CS2R R14, SRZ ;  /* 0x00000000000e7805 */ /* 0x000fe4000001ff00 */
[----:B------:R-:W-:Y:S01]  /*0330*/  ISETP.GT.AND P3, PT, R3, -0x1, PT ;  /* 0xffffffff0300780c */ /* 0x000fe20003f64270 */
[----:B------:R-:W-:Y:S01]  /*0340*/  IMAD.WIDE R16, R17, 0x4, R28 ;  /* 0x0000000411107825 */ /* 0x000fe200078e021c */
[----:B------:R-:W-:-:S02]  /*0350*/  ISETP.GT.AND P5, PT, R2, RZ, P2 ;  /* 0x000000ff0200720c */ /* 0x000fc400017a4270 */
[----:B------:R-:W-:Y:S01]  /*0360*/  ISETP.GT.AND P3, PT, R2, RZ, P3 ;  /* 0x000000ff0200720c */ /* 0x000fe20001f64270 */
[----:B------:R-:W-:-:S04]  /*0370*/  VIADD R23, R20, 0xfffff000 ;  /* 0xfffff00014177836 */ /* 0x000fc80000000000 */
[----:B------:R-:W-:-:S06]  /*0380*/  IMAD.WIDE R22, R23, 0x4, R28 ;  /* 0x0000000417167825 */ /* 0x000fcc00078e021c */
[----:B------:R1:W4:Y:S02]  /*0390*/  @P5 LDG.E.128 R12, desc[UR4][R16.64] ;  /* 0x00000004100c5981 */ /* 0x000324000c1e1d00 */
[----:B-1----:R-:W-:Y:S02]  /*03a0*/  CS2R R16, SRZ ;  /* 0x0000000000107805 */ /* 0x002fe4000001ff00 */
[----:B--2---:R-:W-:Y:S02]  /*03b0*/  SEL R8, R8, RZ, P6 ;  /* 0x000000ff08087207 */ /* 0x004fe40003000000 */
[----:B---3--:R-:W-:-:S05]  /*03c0*/  SEL R19, R4, RZ, P0 ;  /* 0x000000ff04137207 */ /* 0x008fca0000000000 */
[----:B------:R-:W-:Y:S01]  /*03d0*/  FADD R24, R8, R19 ;  /* 0x0000001308187221 */ /* 0x000fe20000000000 */
[----:B------:R-:W-:-:S06]  /*03e0*/  CS2R R18, SRZ ;  /* 0x0000000000127805 */ /* 0x000fcc000001ff00 */
[----:B------:R1:W2:Y:S01]  /*03f0*/  @P3 LDG.E.128 R16, desc[UR4][R22.64] ;  /* 0x0000000416103981 */ /* 0x0002a2000c1e1d00 */
[----:B------:R-:W-:Y:S01]  /*0400*/  VIADD R4, R21, 0x1 ;  /* 0x0000000115047836 */ /* 0x000fe20000000000 */
[----:B------:R-:W-:Y:S02]  /*0410*/  SEL R9, R9, RZ, P6 ;  /* 0x000000ff09097207 */ /* 0x000fe40003000000 */
[----:B------:R-:W-:Y:S02]  /*0420*/  SEL R8, R5, RZ, P0 ;  /* 0x000000ff05087207 */ /* 0x000fe40000000000 */
[----:B------:R-:W-:Y:S02]  /*0430*/  ISETP.GE.U32.AND P4, PT, R4, 0x6, PT ;  /* 0x000000060400780c */ /* 0x000fe40003f86070 */
[----:B------:R-:W-:Y:S02]  /*0440*/  SEL R10, R10, RZ, P6 ;  /* 0x000000ff0a0a7207 */ /* 0x000fe40003000000 */
[----:B------:R-:W-:-:S02]  /*0450*/  SEL R11, R11, RZ, P6 ;  /* 0x000000ff0b0b7207 */ /* 0x000fc40003000000 */
[----:B------:R-:W-:Y:S02]  /*0460*/  SEL R25, R6, RZ, P0 ;  /* 0x000000ff06197207 */ /* 0x000fe40000000000 */
[----:B------:R-:W-:Y:S02]  /*0470*/  ISETP.GT.AND P6, PT, R0, RZ, !P4 ;  /* 0x000000ff0000720c */ /* 0x000fe400067c4270 */
[----:B------:R-:W-:Y:S01]  /*0480*/  SEL R6, R7, RZ, P0 ;  /* 0x000000ff07067207 */ /* 0x000fe20000000000 */
[----:B-1----:R-:W-:Y:S01]  /*0490*/  FADD R22, R9, R8 ;  /* 0x0000000809167221 */ /* 0x002fe20000000000 */
[----:B------:R-:W-:-:S04]  /*04a0*/  VIADD R9, R20, 0xfffff100 ;  /* 0xfffff10014097836 */ /* 0x000fc80000000000 */
[----:B------:R-:W-:Y:S01]  /*04b0*/  IMAD.WIDE R8, R9, 0x4, R28 ;  /* 0x0000000409087825 */ /* 0x000fe200078e021c */
[----:B----4-:R-:W-:-:S03]  /*04c0*/  SEL R5, R12, RZ, P5 ;  /* 0x000000ff0c057207 */ /* 0x010fc60002800000 */
[----:B------:R-:W-:Y:S01]  /*04d0*/  FADD R12, R11, R6 ;  /* 0x000000060b0c7221 */ /* 0x000fe20000000000 */
[----:B------:R-:W-:Y:S02]  /*04e0*/  CS2R R6, SRZ ;  /* 0x0000000000067805 */ /* 0x000fe4000001ff00 */
[----:B--2---:R-:W-:-:S05]  /*04f0*/  SEL R4, R16, RZ, P3 ;  /* 0x000000ff10047207 */ /* 0x004fca0001800000 */
[----:B------:R-:W-:Y:S01]  /*0500*/  FADD R23, R5, R4 ;  /* 0x0000000405177221 */ /* 0x000fe20000000000 */
[----:B------:R-:W-:-:S06]  /*0510*/  CS2R R4, SRZ ;  /* 0x0000000000047805 */ /* 0x000fcc000001ff00 */
[----:B------:R1:W2:Y:S01]  /*0520*/  @P6 LDG.E.128 R4, desc[UR4][R8.64] ;  /* 0x0000000408046981 */ /* 0x0002a2000c1e1d00 */
[----:B------:R-:W-:Y:S01]  /*0530*/  FADD R16, R10, R25 ;  /* 0x000000190a107221 */ /* 0x000fe20000000000 */
[----:B------:R-:W-:Y:S01]  /*0540*/  VIADD R10, R3, 0x1 ;  /* 0x00000001030a7836 */ /* 0x000fe20000000000 */
[----:B------:R-:W-:Y:S02]  /*0550*/  SEL R17, R17, RZ, P3 ;  /* 0x000000ff11117207 */ /* 0x000fe40001800000 */
[----:B------:R-:W-:Y:S02]  /*0560*/  SEL R15, R15, RZ, P5 ;  /* 0x000000ff0f0f7207 */ /* 0x000fe40002800000 */
[----:B------:R-:W-:Y:S02]  /*0570*/  ISETP.GE.U32.AND P0, PT, R10, 0x6, PT ;  /* 0x000000060a00780c */ /* 0x000fe40003f06070 */
[----:B------:R-:W-:Y:S02]  /*0580*/  SEL R10, R13, RZ, P5 ;  /* 0x000000ff0d0a7207 */ /* 0x000fe40002800000 */
[----:B------:R-:W-:-:S02]  /*0590*/  SEL R13, R14, RZ, P5 ;  /* 0x000000ff0e0d7207 */ /* 0x000fc40002800000 */
[----:B------:R-:W-:Y:S02]  /*05a0*/  SEL R19, R19, RZ, P3 ;  /* 0x000000ff13137207 */ /* 0x000fe40001800000 */
[----:B------:R-:W-:Y:S02]  /*05b0*/  SEL R14, R18, RZ, P3 ;  /* 0x000000ff120e7207 */ /* 0x000fe40001800000 */
[----:B------:R-:W-:Y:S01]  /*05c0*/  ISETP.GT.AND P3, PT, R2, RZ, !P0 ;  /* 0x000000ff0200720c */ /* 0x000fe20004764270 */
[----:B------:R-:W-:Y:S01]  /*05d0*/  FADD R18, R10, R17 ;  /* 0x000000110a127221 */ /* 0x000fe20000000000 */
[----:B------:R-:W-:Y:S01]  /*05e0*/  FADD R17, R15, R19 ;  /* 0x000000130f117221 */ /* 0x000fe20000000000 */
[----:B------:R-:W-:Y:S02]  /*05f0*/  VIADD R15, R20, 0xfffff300 ;  /* 0xfffff300140f7836 */ /* 0x000fe40000000000 */
[----:B------:R-:W-:Y:S01]  /*0600*/  FADD R13, R13, R14 ;  /* 0x0000000e0d0d7221 */ /* 0x000fe20000000000 */
[----:B-1----:R-:W-:Y:S01]  /*0610*/  CS2R R8, SRZ ;  /* 0x0000000000087805 */ /* 0x002fe2000001ff00 */
[----:B------:R-:W-:Y:S01]  /*0620*/  IMAD.WIDE R14, R15, 0x4, R28 ;  /* 0x000000040f0e7825 */ /* 0x000fe200078e021c */
[----:B--2---:R-:W-:-:S05]  /*0630*/  SEL R11, R4, RZ, P6 ;  /* 0x000000ff040b7207 */ /* 0x004fca0003000000 */
[----:B------:R-:W-:Y:S01]  /*0640*/  FADD R19, R24, R11 ;  /* 0x0000000b18137221 */ /* 0x000fe20000000000 */
[----:B------:R-:W-:-:S06]  /*0650*/  CS2R R10, SRZ ;  /* 0x00000000000a7805 */ /* 0x000fcc000001ff00 */
[----:B------:R1:W2:Y:S01]  /*0660*/  @P3 LDG.E.128 R8, desc[UR4][R14.64] ;  /* 0x000000040e083981 */ /* 0x0002a2000c1e1d00 */
[----:B------:R-:W-:Y:S02]  /*0670*/  SEL R25, R6, RZ, P6 ;  /* 0x000000ff06197207 */ /* 0x000fe40003000000 */
[----:B------:R-:W-:Y:S02]  /*0680*/  ISETP.GT.AND P1, PT, R0, -0x1, P1 ;  /* 0xffffffff0000780c */ /* 0x000fe40000f24270 */
[----:B------:R-:W-:Y:S02]  /*0690*/  SEL R5, R5, RZ, P6 ;  /* 0x000000ff05057207 */ /* 0x000fe40003000000 */
[----:B------:R-:W-:Y:S01]  /*06a0*/  SEL R7, R7, RZ, P6 ;  /* 0x000000ff07077207 */ /* 0x000fe20003000000 */
[----:B------:R-:W-:Y:S01]  /*06b0*/  FADD R16, R16, R25 ;  /* 0x0000001910107221 */ /* 0x000fe20000000000 */
[----:B------:R-:W-:Y:S02]  /*06c0*/  VIADD R25, R20, 0xfffffd00 ;  /* 0xfffffd0014197836 */ /* 0x000fe40000000000 */
[----:B------:R-:W-:Y:S01]  /*06d0*/  FADD R22, R22, R5 ;  /* 0x0000000516167221 */ /* 0x000fe20000000000 */
[----:B------:R-:W-:Y:S01]  /*06e0*/  CS2R R4, SRZ ;  /* 0x0000000000047805 */ /* 0x000fe2000001ff00 */
[----:B------:R-:W-:Y:S01]  /*06f0*/  FADD R12, R12, R7 ;  /* 0x000000070c0c7221 */ /* 0x000fe20000000000 */
[----:B------:R-:W-:Y:S01]  /*0700*/  CS2R R6, SRZ ;  /* 0x0000000000067805 */ /* 0x000fe2000001ff00 */
[----:B-1----:R-:W-:-:S05]  /*0710*/  IMAD.WIDE R14, R25, 0x4, R28 ;  /* 0x00000004190e7825 */ /* 0x002fca00078e021c */
[----:B------:R1:W3:Y:S01]  /*0720*/  @P1 LDG.E.128 R4, desc[UR4][R14.64] ;  /* 0x000000040e041981 */ /* 0x0002e2000c1e1d00 */
[----:B------:R-:W-:Y:S01]  /*0730*/  ISETP.GT.AND P2, PT, R2, -0x1, P2 ;  /* 0xffffffff0200780c */ /* 0x000fe20001744270 */
[----:B------:R-:W-:-:S04]  /*0740*/  VIADD R25, R20, 0xffffff00 ;  /* 0xffffff0014197836 */ /* 0x000fc80000000000 */
[----:B-1----:R-:W-:Y:S01]  /*0750*/  IMAD.WIDE R14, R25, 0x4, R28 ;  /* 0x00000004190e7825 */ /* 0x002fe200078e021c */
[----:B--2---:R-:W-:Y:S02]  /*0760*/  SEL R8, R8, RZ, P3 ;  /* 0x000000ff08087207 */ /* 0x004fe40001800000 */
[----:B------:R-:W-:Y:S02]  /*0770*/  SEL R9, R9, RZ, P3 ;  /* 0x000000ff09097207 */ /* 0x000fe40001800000 */
[----:B------:R-:W-:Y:S01]  /*0780*/  SEL R10, R10, RZ, P3 ;  /* 0x000000ff0a0a7207 */ /* 0x000fe20001800000 */
[----:B------:R-:W-:Y:S01]  /*0790*/  FADD R23, R23, R8 ;  /* 0x0000000817177221 */ /* 0x000fe20000000000 */
[----:B------:R-:W-:Y:S01]  /*07a0*/  SEL R8, R11, RZ, P3 ;  /* 0x000000ff0b087207 */ /* 0x000fe20001800000 */
[----:B------:R-:W-:Y:S02]  /*07b0*/  FADD R18, R18, R9 ;  /* 0x0000000912127221 */ /* 0x000fe40000000000 */
[----:B------:R-:W-:Y:S01]  /*07c0*/  FADD R13, R13, R10 ;  /* 0x0000000a0d0d7221 */ /* 0x000fe20000000000 */
[----:B------:R-:W-:Y:S01]  /*07d0*/  CS2R R10, SRZ ;  /* 0x00000000000a7805 */ /* 0x000fe2000001ff00 */
[----:B------:R-:W-:Y:S01]  /*07e0*/  FADD R17, R17, R8 ;  /* 0x0000000811117221 */ /* 0x000fe20000000000 */
[----:B------:R-:W-:-:S06]  /*07f0*/  CS2R R8, SRZ ;  /* 0x0000000000087805 */ /* 0x000fcc000001ff00 */
[----:B------:R1:W2:Y:S01]  /*0800*/  @P2 LDG.E.128 R8, desc[UR4][R14.64] ;  /* 0x000000040e082981 */ /* 0x0002a2000c1e1d00 */
[----:B---3--:R-:W-:-:S05]  /*0810*/  SEL R4, R4, RZ, P1 ;  /* 0x000000ff04047207 */ /* 0x008fca0000800000 */
[----:B------:R-:W-:Y:S01]  /*0820*/  FADD R19, R19, R4 ;  /* 0x0000000413137221 */ /* 0x000fe20000000000 */
[----:B------:R-:W-:Y:S02]  /*0830*/  LOP3.LUT R4, R0, R21, RZ, 0xfc, !PT ;  /* 0x0000001500047212 */ /* 0x000fe400078efcff */
[----:B------:R-:W-:Y:S02]  /*0840*/  SEL R5, R5, RZ, P1 ;  /* 0x000000ff05057207 */ /* 0x000fe40000800000 */
[----:B------:R-:W-:Y:S02]  /*0850*/  ISETP.GT.AND P3, PT, R4, -0x1, PT ;  /* 0xffffffff0400780c */ /* 0x000fe40003f64270 */
[----:B------:R-:W-:Y:S02]  /*0860*/  SEL R7, R7, RZ, P1 ;  /* 0x000000ff07077207 */ /* 0x000fe40000800000 */
[----:B------:R-:W-:Y:S01]  /*0870*/  SEL R25, R6, RZ, P1 ;  /* 0x000000ff06197207 */ /* 0x000fe20000800000 */
[----:B------:R-:W-:Y:S01]  /*0880*/  FADD R22, R22, R5 ;  /* 0x0000000516167221 */ /* 0x000fe20000000000 */
[----:B------:R-:W-:Y:S01]  /*0890*/  CS2R R4, SRZ ;  /* 0x0000000000047805 */ /* 0x000fe2000001ff00 */
[----:B-1----:R-:W-:Y:S01]  /*08a0*/  FADD R14, R12, R7 ;  /* 0x000000070c0e7221 */ /* 0x002fe20000000000 */
[----:B------:R-:W-:Y:S01]  /*08b0*/  CS2R R6, SRZ ;  /* 0x0000000000067805 */ /* 0x000fe2000001ff00 */
[----:B------:R-:W-:Y:S01]  /*08c0*/  FADD R16, R16, R25 ;  /* 0x0000001910107221 */ /* 0x000fe20000000000 */
[----:B------:R-:W-:-:S05]  /*08d0*/  IMAD.WIDE R24, R20, 0x4, R28 ;  /* 0x0000000414187825 */ /* 0x000fca00078e021c */
[----:B------:R-:W3:Y:S01]  /*08e0*/  @P3 LDG.E.128 R4, desc[UR4][R24.64] ;  /* 0x0000000418043981 */ /* 0x000ee2000c1e1d00 */
[----:B--2---:R-:W-:-:S05]  /*08f0*/  SEL R8, R8, RZ, P2 ;  /* 0x000000ff08087207 */ /* 0x004fca0001000000 */
[----:B------:R-:W-:Y:S01]  /*0900*/  FADD R23, R23, R8 ;  /* 0x0000000817177221 */ /* 0x000fe20000000000 */
[----:B------:R-:W-:Y:S02]  /*0910*/  LOP3.LUT R8, R2, R3, RZ, 0xfc, !PT ;  /* 0x0000000302087212 */ /* 0x000fe400078efcff */
[----:B------:R-:W-:Y:S02]  /*0920*/  SEL R9, R9, RZ, P2 ;  /* 0x000000ff09097207 */ /* 0x000fe40001000000 */
[----:B------:R-:W-:Y:S02]  /*0930*/  ISETP.GT.AND P1, PT, R8, -0x1, PT ;  /* 0xffffffff0800780c */ /* 0x000fe40003f24270 */
[----:B------:R-:W-:Y:S02]  /*0940*/  SEL R10, R10, RZ, P2 ;  /* 0x000000ff0a0a7207 */ /* 0x000fe40001000000 */
[----:B------:R-:W-:Y:S01]  /*0950*/  SEL R8, R11, RZ, P2 ;  /* 0x000000ff0b087207 */ /* 0x000fe20001000000 */
[----:B------:R-:W-:-:S02]  /*0960*/  FADD R18, R18, R9 ;  /* 0x0000000912127221 */ /* 0x000fc40000000000 */
[----:B------:R-:W-:Y:S01]  /*0970*/  FADD R15, R13, R10 ;  /* 0x0000000a0d0f7221 */ /* 0x000fe20000000000 */
[----:B------:R-:W-:Y:S01]  /*0980*/  CS2R R10, SRZ ;  /* 0x00000000000a7805 */ /* 0x000fe2000001ff00 */
[----:B------:R-:W-:Y:S01]  /*0990*/  FADD R17, R17, R8 ;  /* 0x0000000811117221 */ /* 0x000fe20000000000 */
[----:B------:R-:W-:-:S06]  /*09a0*/  CS2R R8, SRZ ;  /* 0x0000000000087805 */ /* 0x000fcc000001ff00 */
[----:B------:R-:W2:Y:S01]  /*09b0*/  @P1 LDG.E.128 R8, desc[UR4][R24.64+0x800] ;  /* 0x0008000418081981 */ /* 0x000ea2000c1e1d00 */
[----:B---3--:R-:W-:Y:S02]  /*09c0*/  SEL R4, R4, RZ, P3 ;  /* 0x000000ff04047207 */ /* 0x008fe40001800000 */
[----:B------:R-:W-:-:S03]  /*09d0*/  ISETP.GT.AND P2, PT, R21, 0x4, PT ;  /* 0x000000041500780c */ /* 0x000fc60003f44270 */
[----:B------:R-:W-:Y:S01]  /*09e0*/  FADD R19, R19, R4 ;  /* 0x0000000413137221 */ /* 0x000fe20000000000 */
[C---:B------:R-:W-:Y:S01]  /*09f0*/  VIADD R4, R21.reuse, 0x2 ;  /* 0x0000000215047836 */ /* 0x040fe20000000000 */
[----:B------:R-:W-:-:S04]  /*0a00*/  ISETP.GE.AND P5, PT, R21, 0x5, PT ;  /* 0x000000051500780c */ /* 0x000fc80003fa6270 */
[----:B------:R-:W-:-:S05]  /*0a10*/  SEL R4, R4, RZ, !P5 ;  /* 0x000000ff04047207 */ /* 0x000fca0006800000 */
[----:B------:R-:W-:Y:S02]  /*0a20*/  VIADD R13, R4, 0x7 ;  /* 0x00000007040d7836 */ /* 0x000fe40000000000 */
[----:B------:R-:W-:Y:S01]  /*0a30*/  @!P2 IMAD.MOV R13, RZ, RZ, R4 ;  /* 0x000000ffff0da224 */ /* 0x000fe200078e0204 */
[C---:B------:R-:W-:Y:S01]  /*0a40*/  ISETP.GT.AND P2, PT, R0.reuse, 0x4, PT ;  /* 0x000000040000780c */ /* 0x040fe20003f44270 */
[C---:B------:R-:W-:Y:S01]  /*0a50*/  VIADD R4, R0.reuse, 0x2 ;  /* 0x0000000200047836 */ /* 0x040fe20000000000 */
[----:B------:R-:W-:Y:S02]  /*0a60*/  ISETP.GE.AND P5, PT, R0, 0x5, PT ;  /* 0x000000050000780c */ /* 0x000fe40003fa6270 */
[----:B------:R-:W-:Y:S02]  /*0a70*/  SEL R5, R5, RZ, P3 ;  /* 0x000000ff05057207 */ /* 0x000fe40001800000 */
[----:B------:R-:W-:Y:S02]  /*0a80*/  SEL R4, R4, RZ, !P5 ;  /* 0x000000ff04047207 */ /* 0x000fe40006800000 */
[----:B------:R-:W-:Y:S01]  /*0a90*/  SEL R7, R7, RZ, P3 ;  /* 0x000000ff07077207 */ /* 0x000fe20001800000 */
[----:B------:R-:W-:-:S02]  /*0aa0*/  FADD R22, R22, R5 ;  /* 0x0000000516167221 */ /* 0x000fc40000000000 */
[----:B------:R-:W-:Y:S02]  /*0ab0*/  VIADD R12, R4, 0x7 ;  /* 0x00000007040c7836 */ /* 0x000fe40000000000 */
[----:B------:R-:W-:Y:S01]  /*0ac0*/  @!P2 IMAD.MOV R12, RZ, RZ, R4 ;  /* 0x000000ffff0ca224 */ /* 0x000fe200078e0204 */
[----:B------:R-:W-:Y:S02]  /*0ad0*/  ISETP.GT.AND P2, PT, R0, -0x1, !P4 ;  /* 0xffffffff0000780c */ /* 0x000fe40006744270 */
[----:B------:R-:W-:Y:S01]  /*0ae0*/  SEL R5, R6, RZ, P3 ;  /* 0x000000ff06057207 */ /* 0x000fe20001800000 */
[----:B------:R-:W-:Y:S01]  /*0af0*/  FADD R14, R14, R7 ;  /* 0x000000070e0e7221 */ /* 0x000fe20000000000 */
[----:B------:R-:W-:-:S03]  /*0b00*/  CS2R R6, SRZ ;  /* 0x0000000000067805 */ /* 0x000fc6000001ff00 */
[----:B------:R-:W-:Y:S01]  /*0b10*/  FADD R16, R16, R5 ;  /* 0x0000000510107221 */ /* 0x000fe20000000000 */
[----:B------:R-:W-:Y:S02]  /*0b20*/  CS2R R4, SRZ ;  /* 0x0000000000047805 */ /* 0x000fe4000001ff00 */
[----:B--2---:R-:W-:Y:S02]  /*0b30*/  SEL R9, R9, RZ, P1 ;  /* 0x000000ff09097207 */ /* 0x004fe40000800000 */
[----:B------:R-:W-:-:S03]  /*0b40*/  SEL R8, R8, RZ, P1 ;  /* 0x000000ff08087207 */ /* 0x000fc60000800000 */
[----:B------:R-:W-:Y:S01]  /*0b50*/  FADD R18, R18, R9 ;  /* 0x0000000912127221 */ /* 0x000fe20000000000 */
[----:B------:R-:W-:Y:S02]  /*0b60*/  VIADD R9, R20, 0x300 ;  /* 0x0000030014097836 */ /* 0x000fe40000000000 */
[----:B------:R-:W-:Y:S02]  /*0b70*/  FADD R23, R23, R8 ;  /* 0x0000000817177221 */ /* 0x000fe40000000000 */
[----:B------:R-:W-:-:S05]  /*0b80*/  IMAD.WIDE R8, R9, 0x4, R28 ;  /* 0x0000000409087825 */ /* 0x000fca00078e021c */
[----:B------:R1:W2:Y:S01]  /*0b90*/  @P2 LDG.E.128 R4, desc[UR4][R8.64] ;  /* 0x0000000408042981 */ /* 0x0002a2000c1e1d00 */
[----:B------:R-:W-:Y:S02]  /*0ba0*/  SEL R10, R10, RZ, P1 ;  /* 0x000000ff0a0a7207 */ /* 0x000fe40000800000 */
[----:B------:R-:W-:-:S03]  /*0bb0*/  ISETP.GT.AND P3, PT, R2, -0x1, !P0 ;  /* 0xffffffff0200780c */ /* 0x000fc60004764270 */
[----:B------:R-:W-:Y:S01]  /*0bc0*/  FADD R15, R15, R10 ;  /* 0x0000000a0f0f7221 */ /* 0x000fe20000000000 */
[----:B------:R-:W-:Y:S02]  /*0bd0*/  SEL R10, R11, RZ, P1 ;  /* 0x000000ff0b0a7207 */ /* 0x000fe40000800000 */
[----:B-1----:R-:W-:-:S03]  /*0be0*/  CS2R R8, SRZ ;  /* 0x0000000000087805 */ /* 0x002fc6000001ff00 */
[----:B------:R-:W-:Y:S01]  /*0bf0*/  FADD R17, R17, R10 ;  /* 0x0000000a11117221 */ /* 0x000fe20000000000 */
[----:B--2---:R-:W-:Y:S02]  /*0c00*/  SEL R5, R5, RZ, P2 ;  /* 0x000000ff05057207 */ /* 0x004fe40001000000 */
[----:B------:R-:W-:Y:S02]  /*0c10*/  SEL R11, R6, RZ, P2 ;  /* 0x000000ff060b7207 */ /* 0x000fe40001000000 */
[----:B------:R-:W-:Y:S01]  /*0c20*/  SEL R4, R4, RZ, P2 ;  /* 0x000000ff04047207 */ /* 0x000fe20001000000 */
[----:B------:R-:W-:Y:S01]  /*0c30*/  FADD R22, R22, R5 ;  /* 0x0000000516167221 */ /* 0x000fe20000000000 */
[----:B------:R-:W-:Y:S02]  /*0c40*/  VIADD R5, R20, 0x500 ;  /* 0x0000050014057836 */ /* 0x000fe40000000000 */
[----:B------:R-:W-:Y:S01]  /*0c50*/  FADD R16, R16, R11 ;  /* 0x0000000b10107221 */ /* 0x000fe20000000000 */
[----:B------:R-:W-:Y:S01]  /*0c60*/  CS2R R10, SRZ ;  /* 0x00000000000a7805 */ /* 0x000fe2000001ff00 */
[----:B------:R-:W-:Y:S01]  /*0c70*/  FADD R19, R19, R4 ;  /* 0x0000000413137221 */ /* 0x000fe20000000000 */
[----:B------:R-:W-:-:S05]  /*0c80*/  IMAD.WIDE R4, R5, 0x4, R28 ;  /* 0x0000000405047825 */ /* 0x000fca00078e021c */
[----:B------:R1:W2:Y:S01]  /*0c90*/  @P3 LDG.E.128 R8, desc[UR4][R4.64] ;  /* 0x0000000404083981 */ /* 0x0002a2000c1e1d00 */
[----:B------:R-:W-:-:S05]  /*0ca0*/  VIADD R6, R0, 0x1 ;  /* 0x0000000100067836 */ /* 0x000fca0000000000 */
[C---:B------:R-:W-:Y:S02]  /*0cb0*/  ISETP.GE.U32.AND P1, PT, R6.reuse, 0x6, PT ;  /* 0x000000060600780c */ /* 0x040fe40003f26070 */
[----:B------:R-:W-:Y:S02]  /*0cc0*/  SEL R7, R7, RZ, P2 ;  /* 0x000000ff07077207 */ /* 0x000fe40001000000 */
[----:B------:R-:W-:Y:S02]  /*0cd0*/  ISETP.GT.AND P5, PT, R21, RZ, !P1 ;  /* 0x000000ff1500720c */ /* 0x000fe40004fa4270 */
[----:B-1----:R-:W-:Y:S02]  /*0ce0*/  CS2R R4, SRZ ;  /* 0x0000000000047805 */ /* 0x002fe4000001ff00 */
[----:B------:R-:W-:Y:S01]  /*0cf0*/  ISETP.LT.U32.AND P4, PT, R6, 0x6, !P4 ;  /* 0x000000060600780c */ /* 0x000fe20006781070 */
[----:B------:R-:W-:Y:S01]  /*0d00*/  FADD R14, R14, R7 ;  /* 0x000000070e0e7221 */ /* 0x000fe20000000000 */
[----:B------:R-:W-:-:S02]  /*0d10*/  CS2R R6, SRZ ;  /* 0x0000000000067805 */ /* 0x000fc4000001ff00 */
[----:B--2---:R-:W-:Y:S02]  /*0d20*/  SEL R9, R9, RZ, P3 ;  /* 0x000000ff09097207 */ /* 0x004fe40001800000 */
[----:B------:R-:W-:-:S03]  /*0d30*/  SEL R8, R8, RZ, P3 ;  /* 0x000000ff08087207 */ /* 0x000fc60001800000 */
[----:B------:R-:W-:Y:S01]  /*0d40*/  FADD R18, R18, R9 ;  /* 0x0000000912127221 */ /* 0x000fe20000000000 */
[----:B------:R-:W-:Y:S02]  /*0d50*/  VIADD R9, R20, 0xf00 ;  /* 0x00000f0014097836 */ /* 0x000fe40000000000 */
[----:B------:R-:W-:Y:S02]  /*0d60*/  FADD R23, R23, R8 ;  /* 0x0000000817177221 */ /* 0x000fe40000000000 */
[----:B------:R-:W-:-:S05]  /*0d70*/  IMAD.WIDE R8, R9, 0x4, R28 ;  /* 0x0000000409087825 */ /* 0x000fca00078e021c */
[----:B------:R1:W2:Y:S01]  /*0d80*/  @P5 LDG.E.128 R4, desc[UR4][R8.64] ;  /* 0x0000000408045981 */ /* 0x0002a2000c1e1d00 */
[----:B------:R-:W-:Y:S01]  /*0d90*/  ISETP.GT.AND P1, PT, R21, -0x1, !P1 ;  /* 0xffffffff1500780c */ /* 0x000fe20004f24270 */
[----:B------:R-:W-:Y:S01]  /*0da0*/  VIADD R21, R2, 0x1 ;  /* 0x0000000102157836 */ /* 0x000fe20000000000 */
[----:B------:R-:W-:-:S04]  /*0db0*/  SEL R10, R10, RZ, P3 ;  /* 0x000000ff0a0a7207 */ /* 0x000fc80001800000 */
[----:B------:R-:W-:Y:S02]  /*0dc0*/  ISETP.GE.U32.AND P2, PT, R21, 0x6, PT ;  /* 0x000000061500780c */ /* 0x000fe40003f46070 */
[----:B------:R-:W-:Y:S02]  /*0dd0*/  SEL R24, R11, RZ, P3 ;  /* 0x000000ff0b187207 */ /* 0x000fe40001800000 */
[----:B------:R-:W-:Y:S01]  /*0de0*/  ISETP.GT.AND P3, PT, R3, RZ, !P2 ;  /* 0x000000ff0300720c */ /* 0x000fe20005764270 */
[----:B------:R-:W-:Y:S01]  /*0df0*/  FADD R15, R15, R10 ;  /* 0x0000000a0f0f7221 */ /* 0x000fe20000000000 */
[----:B-1----:R-:W-:Y:S02]  /*0e00*/  CS2R R8, SRZ ;  /* 0x0000000000087805 */ /* 0x002fe4000001ff00 */
[----:B------:R-:W-:Y:S02]  /*0e10*/  CS2R R10, SRZ ;  /* 0x00000000000a7805 */ /* 0x000fe4000001ff00 */
[----:B--2---:R-:W-:-:S02]  /*0e20*/  SEL R5, R5, RZ, P5 ;  /* 0x000000ff05057207 */ /* 0x004fc40002800000 */
[----:B------:R-:W-:-:S03]  /*0e30*/  SEL R4, R4, RZ, P5 ;  /* 0x000000ff04047207 */ /* 0x000fc60002800000 */
[----:B------:R-:W-:Y:S01]  /*0e40*/  FADD R22, R22, R5 ;  /* 0x0000000516167221 */ /* 0x000fe20000000000 */
[----:B------:R-:W-:Y:S02]  /*0e50*/  VIADD R5, R20, 0x1100 ;  /* 0x0000110014057836 */ /* 0x000fe40000000000 */
[----:B------:R-:W-:Y:S02]  /*0e60*/  FADD R19, R19, R4 ;  /* 0x0000000413137221 */ /* 0x000fe40000000000 */
[----:B------:R-:W-:-:S05]  /*0e70*/  IMAD.WIDE R4, R5, 0x4, R28 ;  /* 0x0000000405047825 */ /* 0x000fca00078e021c */
[----:B------:R1:W2:Y:S01]  /*0e80*/  @P3 LDG.E.128 R8, desc[UR4][R4.64] ;  /* 0x0000000404083981 */ /* 0x0002a2000c1e1d00 */
[----:B------:R-:W-:Y:S02]  /*0e90*/  SEL R7, R7, RZ, P5 ;  /* 0x000000ff07077207 */ /* 0x000fe40002800000 */
[----:B------:R-:W-:Y:S02]  /*0ea0*/  ISETP.LT.U32.AND P0, PT, R21, 0x6, !P0 ;  /* 0x000000061500780c */ /* 0x000fe40004701070 */
[----:B------:R-:W-:Y:S01]  /*0eb0*/  SEL R21, R6, RZ, P5 ;  /* 0x000000ff06157207 */ /* 0x000fe20002800000 */
[----:B------:R-:W-:Y:S01]  /*0ec0*/  FADD R14, R14, R7 ;  /* 0x000000070e0e7221 */ /* 0x000fe20000000000 */
[----:B------:R-:W-:Y:S02]  /*0ed0*/  CS2R R6, SRZ ;  /* 0x0000000000067805 */ /* 0x000fe4000001ff00 */
[----:B-1----:R-:W-:Y:S02]  /*0ee0*/  CS2R R4, SRZ ;  /* 0x0000000000047805 */ /* 0x002fe4000001ff00 */
[----:B--2---:R-:W-:-:S02]  /*0ef0*/  SEL R9, R9, RZ, P3 ;  /* 0x000000ff09097207 */ /* 0x004fc40001800000 */
[----:B------:R-:W-:-:S03]  /*0f00*/  SEL R8, R8, RZ, P3 ;  /* 0x000000ff08087207 */ /* 0x000fc60001800000 */
[----:B------:R-:W-:Y:S01]  /*0f10*/  FADD R18, R18, R9 ;  /* 0x0000000912127221 */ /* 0x000fe20000000000 */
[----:B------:R-:W-:Y:S02]  /*0f20*/  VIADD R9, R20, 0x1200 ;  /* 0x0000120014097836 */ /* 0x000fe40000000000 */
[----:B------:R-:W-:Y:S02]  /*0f30*/  FADD R23, R23, R8 ;  /* 0x0000000817177221 */ /* 0x000fe40000000000 */
[----:B------:R-:W-:-:S05]  /*0f40*/  IMAD.WIDE R8, R9, 0x4, R28 ;  /* 0x0000000409087825 */ /* 0x000fca00078e021c */
[----:B------:R1:W2:Y:S01]  /*0f50*/  @P1 LDG.E.128 R4, desc[UR4][R8.64] ;  /* 0x0000000408041981 */ /* 0x0002a2000c1e1d00 */
[----:B------:R-:W-:Y:S02]  /*0f60*/  ISETP.GT.AND P2, PT, R3, -0x1, !P2 ;  /* 0xffffffff0300780c */ /* 0x000fe40005744270 */
[----:B------:R-:W-:Y:S01]  /*0f70*/  SEL R10, R10, RZ, P3 ;  /* 0x000000ff0a0a7207 */ /* 0x000fe20001800000 */
[----:B------:R-:W-:Y:S01]  /*0f80*/  FADD R17, R17, R24 ;  /* 0x0000001811117221 */ /* 0x000fe20000000000 */
[----:B------:R-:W-:-:S03]  /*0f90*/  SEL R24, R11, RZ, P3 ;  /* 0x000000ff0b187207 */ /* 0x000fc60001800000 */
[----:B------:R-:W-:Y:S01]  /*0fa0*/  FADD R15, R15, R10 ;  /* 0x0000000a0f0f7221 */ /* 0x000fe20000000000 */
[----:B------:R-:W-:Y:S02]  /*0fb0*/  CS2R R10, SRZ ;  /* 0x00000000000a7805 */ /* 0x000fe4000001ff00 */
[----:B-1----:R-:W-:Y:S02]  /*0fc0*/  CS2R R8, SRZ ;  /* 0x0000000000087805 */ /* 0x002fe4000001ff00 */
[----:B--2---:R-:W-:Y:S02]  /*0fd0*/  SEL R5, R5, RZ, P1 ;  /* 0x000000ff05057207 */ /* 0x004fe40000800000 */
[----:B------:R-:W-:-:S03]  /*0fe0*/  SEL R4, R4, RZ, P1 ;  /* 0x000000ff04047207 */ /* 0x000fc60000800000 */
[----:B------:R-:W-:Y:S01]  /*0ff0*/  FADD R22, R22, R5 ;  /* 0x0000000516167221 */ /* 0x000fe20000000000 */
[----:B------:R-:W-:Y:S02]  /*1000*/  VIADD R5, R20, 0x1400 ;  /* 0x0000140014057836 */ /* 0x000fe40000000000 */
[----:B------:R-:W-:Y:S02]  /*1010*/  FADD R19, R19, R4 ;  /* 0x0000000413137221 */ /* 0x000fe40000000000 */
[----:B------:R-:W-:-:S05]  /*1020*/  IMAD.WIDE R4, R5, 0x4, R28 ;  /* 0x0000000405047825 */ /* 0x000fca00078e021c */
[----:B------:R1:W2:Y:S01]  /*1030*/  @P2 LDG.E.128 R8, desc[UR4][R4.64] ;  /* 0x0000000404082981 */ /* 0x0002a2000c1e1d00 */
[----:B------:R-:W-:Y:S01]  /*1040*/  FADD R16, R16, R21 ;  /* 0x0000001510107221 */ /* 0x000fe20000000000 */
[----:B------:R-:W-:-:S05]  /*1050*/  SEL R21, R6, RZ, P1 ;  /* 0x000000ff06157207 */ /* 0x000fca0000800000 */
[----:B------:R-:W-:Y:S01]  /*1060*/  FADD R16, R16, R21 ;  /* 0x0000001510107221 */ /* 0x000fe20000000000 */
[----:B------:R-:W-:-:S04]  /*1070*/  IMAD.HI R21, R20, 0x38e38e39, RZ ;  /* 0x38e38e3914157827 */ /* 0x000fc800078e02ff */
[----:B------:R-:W-:Y:S01]  /*1080*/  FADD R17, R17, R24 ;  /* 0x0000001811117221 */ /* 0x000fe20000000000 */
[----:B------:R-:W-:Y:S01]  /*1090*/  IMAD.HI R27, R27, 0x2aaaaaab, RZ ;  /* 0x2aaaaaab1b1b7827 */ /* 0x000fe200078e02ff */
[----:B------:R-:W-:-:S04]  /*10a0*/  SHF.R.U32.HI R24, RZ, 0x1f, R21 ;  /* 0x0000001fff187819 */ /* 0x000fc80000011615 */
[----:B------:R-:W-:Y:S02]  /*10b0*/  LEA.HI.SX32 R24, R21, R24, 0x16 ;  /* 0x0000001815187211 */ /* 0x000fe400078fb2ff */
[----:B------:R-:W-:-:S05]  /*10c0*/  LEA.HI R21, R27, R27, RZ, 0x1 ;  /* 0x0000001b1b157211 */ /* 0x000fca00078f08ff */
[----:B------:R-:W-:Y:S02]  /*10d0*/  IMAD R21, R21, -0x6, R24 ;  /* 0xfffffffa15157824 */ /* 0x000fe400078e0218 */
[----:B------:R-:W-:Y:S01]  /*10e0*/  IMAD.HI R24, R20, 0x2aaaaaab, RZ ;  /* 0x2aaaaaab14187827 */ /* 0x000fe200078e02ff */
[----:B------:R-:W-:-:S03]  /*10f0*/  SEL R7, R7, RZ, P1 ;  /* 0x000000ff07077207 */ /* 0x000fc60000800000 */
[----:B------:R-:W-:Y:S01]  /*1100*/  IMAD.HI R26, R26, 0x2aaaaaab, RZ ;  /* 0x2aaaaaab1a1a7827 */ /* 0x000fe200078e02ff */
[----:B------:R-:W-:-:S03]  /*1110*/  SHF.R.U32.HI R25, RZ, 0x1f, R24 ;  /* 0x0000001fff197819 */ /* 0x000fc60000011618 */
[----:B------:R-:W-:Y:S01]  /*1120*/  FADD R14, R14, R7 ;  /* 0x000000070e0e7221 */ /* 0x000fe20000000000 */
[----:B-1----:R-:W-:Y:S02]  /*1130*/  CS2R R4, SRZ ;  /* 0x0000000000047805 */ /* 0x002fe4000001ff00 */
[----:B------:R-:W-:Y:S02]  /*1140*/  LEA.HI.SX32 R25, R24, R25, 0x19 ;  /* 0x0000001918197211 */ /* 0x000fe400078fcaff */
[----:B------:R-:W-:Y:S02]  /*1150*/  LEA.HI R26, R26, R26, RZ, 0x1 ;  /* 0x0000001a1a1a7211 */ /* 0x000fe400078f08ff */
[----:B------:R-:W-:-:S03]  /*1160*/  CS2R R6, SRZ ;  /* 0x0000000000067805 */ /* 0x000fc6000001ff00 */
[----:B------:R-:W-:Y:S01]  /*1170*/  IMAD R26, R26, -0x6, R25 ;  /* 0xfffffffa1a1a7824 */ /* 0x000fe200078e0219 */
[C---:B------:R-:W-:Y:S02]  /*1180*/  ISETP.GE.AND P1, PT, R3.reuse, 0x5, PT ;  /* 0x000000050300780c */ /* 0x040fe40003f26270 */
[----:B------:R-:W-:Y:S02]  /*1190*/  ISETP.GT.AND P3, PT, R3, 0x4, PT ;  /* 0x000000040300780c */ /* 0x000fe40003f64270 */
[----:B------:R-:W-:Y:S02]  /*11a0*/  ISETP.GE.AND P5, PT, R2, 0x5, PT ;  /* 0x000000050200780c */ /* 0x000fe40003fa6270 */
[----:B------:R-:W-:Y:S02]  /*11b0*/  CS2R R24, SRZ ;  /* 0x0000000000187805 */ /* 0x000fe4000001ff00 */
[----:B--2---:R-:W-:Y:S02]  /*11c0*/  SEL R9, R9, RZ, P2 ;  /* 0x000000ff09097207 */ /* 0x004fe40001000000 */
[----:B------:R-:W-:-:S03]  /*11d0*/  SEL R8, R8, RZ, P2 ;  /* 0x000000ff08087207 */ /* 0x000fc60001000000 */
[----:B------:R-:W-:Y:S01]  /*11e0*/  FADD R18, R18, R9 ;  /* 0x0000000912127221 */ /* 0x000fe20000000000 */
[----:B------:R-:W-:Y:S02]  /*11f0*/  VIADD R9, R20, 0x1500 ;  /* 0x0000150014097836 */ /* 0x000fe40000000000 */
[----:B------:R-:W-:Y:S02]  /*1200*/  FADD R23, R23, R8 ;  /* 0x0000000817177221 */ /* 0x000fe40000000000 */
[----:B------:R-:W-:-:S05]  /*1210*/  IMAD.WIDE R8, R9, 0x4, R28 ;  /* 0x0000000409087825 */ /* 0x000fca00078e021c */
[----:B------:R1:W2:Y:S02]  /*1220*/  @P4 LDG.E.128 R4, desc[UR4][R8.64] ;  /* 0x0000000408044981 */ /* 0x0002a4000c1e1d00 */
[----:B-1----:R-:W-:-:S05]  /*1230*/  IMAD R8, R26, R21, RZ ;  /* 0x000000151a087224 */ /* 0x002fca00078e02ff */
[----:B------:R-:W-:-:S04]  /*1240*/  IADD3 R21, R8, -R21, -R26 ;  /* 0x8000001508157210 */ /* 0x000fc80007ffe81a */
[----:B------:R-:W-:Y:S01]  /*1250*/  IADD3 R21, R12, R21, R13 ;  /* 0x000000150c157210 */ /* 0x000fe20007ffe00d */
[-C--:B------:R-:W-:Y:S02]  /*1260*/  IMAD R9, R0, R13.reuse, RZ ;  /* 0x0000000d00097224 */ /* 0x080fe400078e02ff */
[----:B------:R-:W-:Y:S02]  /*1270*/  VIADD R8, R3, 0x2 ;  /* 0x0000000203087836 */ /* 0x000fe40000000000 */
[----:B------:R-:W-:Y:S02]  /*1280*/  VIADD R21, R21, 0x1 ;  /* 0x0000000115157836 */ /* 0x000fe40000000000 */
[----:B------:R-:W-:Y:S02]  /*1290*/  IMAD R0, R26, R12, R9 ;  /* 0x0000000c1a007224 */ /* 0x000fe400078e0209 */
[----:B------:R-:W-:Y:S01]  /*12a0*/  IMAD R13, R12, R13, R21 ;  /* 0x0000000d0c0d7224 */ /* 0x000fe200078e0215 */
[----:B------:R-:W-:-:S02]  /*12b0*/  SEL R12, R8, RZ, !P1 ;  /* 0x000000ff080c7207 */ /* 0x000fc40004800000 */
[C---:B------:R-:W-:Y:S01]  /*12c0*/  ISETP.GT.AND P1, PT, R2.reuse, 0x4, PT ;  /* 0x000000040200780c */ /* 0x040fe20003f24270 */
[----:B------:R-:W-:Y:S02]  /*12d0*/  VIADD R8, R2, 0x2 ;  /* 0x0000000202087836 */ /* 0x000fe40000000000 */
[----:B------:R-:W-:-:S03]  /*12e0*/  IMAD R21, R3, R2, RZ ;  /* 0x0000000203157224 */ /* 0x000fc600078e02ff */
[----:B------:R-:W-:Y:S01]  /*12f0*/  SEL R8, R8, RZ, !P5 ;  /* 0x000000ff08087207 */ /* 0x000fe20006800000 */
[----:B------:R-:W-:Y:S02]  /*1300*/  VIADD R9, R12, 0x7 ;  /* 0x000000070c097836 */ /* 0x000fe40000000000 */
[----:B------:R-:W-:Y:S02]  /*1310*/  @!P3 IMAD.MOV R9, RZ, RZ, R12 ;  /* 0x000000ffff09b224 */ /* 0x000fe400078e020c */
[----:B------:R-:W-:Y:S02]  /*1320*/  VIADD R12, R8, 0x7 ;  /* 0x00000007080c7836 */ /* 0x000fe40000000000 */
[----:B------:R-:W-:Y:S01]  /*1330*/  @!P1 IMAD.MOV R12, RZ, RZ, R8 ;  /* 0x000000ffff0c9224 */ /* 0x000fe200078e0208 */
[----:B------:R-:W-:-:S04]  /*1340*/  IADD3 R8, R21, -R2, -R3 ;  /* 0x8000000215087210 */ /* 0x000fc80007ffe803 */
[----:B------:R-:W-:Y:S01]  /*1350*/  IADD3 R21, R12, R8, R9 ;  /* 0x000000080c157210 */ /* 0x000fe20007ffe009 */
[----:B------:R-:W-:-:S04]  /*1360*/  IMAD R8, R2, R9, RZ ;  /* 0x0000000902087224 */ /* 0x000fc800078e02ff */
[----:B------:R-:W-:Y:S02]  /*1370*/  VIADD R2, R21, 0x1 ;  /* 0x0000000115027836 */ /* 0x000fe40000000000 */
[----:B------:R-:W-:Y:S01]  /*1380*/  VIADD R21, R20, 0x1700 ;  /* 0x0000170014157836 */ /* 0x000fe20000000000 */
[----:B------:R-:W-:Y:S01]  /*1390*/  CS2R R26, SRZ ;  /* 0x00000000001a7805 */ /* 0x000fe2000001ff00 */
[----:B------:R-:W-:Y:S02]  /*13a0*/  IMAD R8, R3, R12, R8 ;  /* 0x0000000c03087224 */ /* 0x000fe400078e0208 */
[----:B------:R-:W-:Y:S02]  /*13b0*/  IMAD R9, R12, R9, R2 ;  /* 0x000000090c097224 */ /* 0x000fe400078e0202 */
[----:B------:R-:W-:-:S05]  /*13c0*/  IMAD.WIDE R2, R21, 0x4, R28 ;  /* 0x0000000415027825 */ /* 0x000fca00078e021c */
[----:B------:R1:W3:Y:S01]  /*13d0*/  @P0 LDG.E.128 R24, desc[UR4][R2.64] ;  /* 0x0000000402180981 */ /* 0x0002e2000c1e1d00 */
[----:B------:R-:W-:Y:S01]  /*13e0*/  IMAD.IADD R0, R13, 0x1, -R0 ;  /* 0x000000010d007824 */ /* 0x000fe200078e0a00 */
[----:B------:R-:W-:Y:S01]  /*13f0*/  SEL R12, R11, RZ, P2 ;  /* 0x000000ff0b0c7207 */ /* 0x000fe20001000000 */
[----:B------:R-:W-:Y:S01]  /*1400*/  IMAD.IADD R11, R9, 0x1, -R8 ;  /* 0x00000001090b7824 */ /* 0x000fe200078e0a08 */
[----:B------:R-:W-:Y:S01]  /*1410*/  SEL R10, R10, RZ, P2 ;  /* 0x000000ff0a0a7207 */ /* 0x000fe20001000000 */
[----:B------:R-:W4:Y:S01]  /*1420*/  LDC.64 R8, c[0x0][0x218] ;  /* 0x00008600ff087b82 */ /* 0x000f220000000a00 */
[----:B------:R-:W-:Y:S02]  /*1430*/  I2FP.F32.S32 R0, R0 ;  /* 0x0000000000007245 */ /* 0x000fe40000201400 */
[----:B-1----:R-:W-:Y:S02]  /*1440*/  I2FP.F32.S32 R2, R11 ;  /* 0x0000000b00027245 */ /* 0x002fe40000201400 */
[----:B------:R-:W-:-:S02]  /*1450*/  FSETP.GT.AND P1, PT, |R0|, 8.50705917302346158658e+37, PT ;  /* 0x7e8000000000780b */ /* 0x000fc40003f24200 */
[----:B------:R-:W-:Y:S02]  /*1460*/  FSETP.GT.AND P2, PT, |R2|, 8.50705917302346158658e+37, PT ;  /* 0x7e8000000200780b */ /* 0x000fe40003f44200 */
[----:B------:R-:W-:Y:S01]  /*1470*/  FSETP.GEU.AND P3, PT, |R0|, 1.175494350822287508e-38, PT ;  /* 0x008000000000780b */ /* 0x000fe20003f6e200 */
[----:B------:R-:W-:-:S08]  /*1480*/  FADD R15, R15, R10 ;  /* 0x0000000a0f0f7221 */ /* 0x000fd00000000000 */
[----:B------:R-:W-:-:S04]  /*1490*/  @P1 FMUL R0, R0, 0.25 ;  /* 0x3e80000000001820 */ /* 0x000fc80000400000 */
[----:B------:R-:W-:Y:S01]  /*14a0*/  @!P3 FMUL R0, R0, 16777216 ;  /* 0x4b8000000000b820 */ /* 0x000fe20000400000 */
[----:B------:R-:W-:-:S05]  /*14b0*/  FADD R17, R17, R12 ;  /* 0x0000000c11117221 */ /* 0x000fca0000000000 */
[----:B------:R-:W1:Y:S01]  /*14c0*/  MUFU.RCP R0, R0 ;  /* 0x0000000000007308 */ /* 0x000e620000001000 */
[----:B----4-:R-:W-:Y:S01]  /*14d0*/  IMAD.WIDE R8, R20, 0x4, R8 ;  /* 0x0000000414087825 */ /* 0x010fe200078e0208 */
[----:B--2---:R-:W-:Y:S02]  /*14e0*/  SEL R4, R4, RZ, P4 ;  /* 0x000000ff04047207 */ /* 0x004fe40002000000 */
[----:B------:R-:W-:Y:S02]  /*14f0*/  SEL R5, R5, RZ, P4 ;  /* 0x000000ff05057207 */ /* 0x000fe40002000000 */
[----:B------:R-:W-:Y:S02]  /*1500*/  SEL R3, R6, RZ, P4 ;  /* 0x000000ff06037207 */ /* 0x000fe40002000000 */
[----:B------:R-:W-:Y:S02]  /*1510*/  SEL R7, R7, RZ, P4 ;  /* 0x000000ff07077207 */ /* 0x000fe40002000000 */
[C---:B------:R-:W-:Y:S01]  /*1520*/  FSETP.GEU.AND P4, PT, |R2|.reuse, 1.175494350822287508e-38, PT ;  /* 0x008000000200780b */ /* 0x040fe20003f8e200 */
[----:B------:R-:W-:-:S02]  /*1530*/  @P2 FMUL R2, R2, 0.25 ;  /* 0x3e80000002022820 */ /* 0x000fc40000400000 */
[----:B------:R-:W-:Y:S01]  /*1540*/  FADD R7, R14, R7 ;  /* 0x000000070e077221 */ /* 0x000fe20000000000 */
[----:B------:R-:W-:Y:S01]  /*1550*/  FADD R4, R19, R4 ;  /* 0x0000000413047221 */ /* 0x000fe20000000000 */
[----:B------:R-:W-:-:S08]  /*1560*/  FADD R5, R22, R5 ;  /* 0x0000000516057221 */ /* 0x000fd00000000000 */
[----:B------:R-:W-:Y:S01]  /*1570*/  @!P4 FMUL R2, R2, 16777216 ;  /* 0x4b8000000202c820 */ /* 0x000fe20000400000 */
[----:B------:R-:W-:Y:S01]  /*1580*/  FADD R6, R16, R3 ;  /* 0x0000000310067221 */ /* 0x000fe20000000000 */
[----:B------:R-:W-:Y:S01]  /*1590*/  @P1 FMUL R4, R4, 0.25 ;  /* 0x3e80000004041820 */ /* 0x000fe20000400000 */
[----:B------:R-:W-:Y:S01]  /*15a0*/  @P1 FMUL R5, R5, 0.25 ;  /* 0x3e80000005051820 */ /* 0x000fe20000400000 */
[----:B------:R-:W-:Y:S01]  /*15b0*/  @P1 FMUL R7, R7, 0.25 ;  /* 0x3e80000007071820 */ /* 0x000fe20000400000 */
[----:B------:R-:W-:Y:S01]  /*15c0*/  @P1 FMUL R6, R6, 0.25 ;  /* 0x3e80000006061820 */ /* 0x000fe20000400000 */
[----:B------:R-:W-:Y:S01]  /*15d0*/  @!P3 FMUL R4, R4, 16777216 ;  /* 0x4b8000000404b820 */ /* 0x000fe20000400000 */
[----:B------:R-:W-:Y:S01]  /*15e0*/  @!P3 FMUL R5, R5, 16777216 ;  /* 0x4b8000000505b820 */ /* 0x000fe20000400000 */
[----:B------:R-:W-:Y:S01]  /*15f0*/  @!P3 FMUL R7, R7, 16777216 ;  /* 0x4b8000000707b820 */ /* 0x000fe20000400000 */
[----:B------:R-:W-:Y:S01]  /*1600*/  @!P3 FMUL R6, R6, 16777216 ;  /* 0x4b8000000606b820 */ /* 0x000fe20000400000 */
[C---:B-1----:R-:W-:Y:S01]  /*1610*/  FMUL R4, R0.reuse, R4 ;  /* 0x0000000400047220 */ /* 0x042fe20000400000 */
[C---:B------:R-:W-:Y:S01]  /*1620*/  FMUL R5, R0.reuse, R5 ;  /* 0x0000000500057220 */ /* 0x040fe20000400000 */
[C---:B------:R-:W-:Y:S01]  /*1630*/  FMUL R7, R0.reuse, R7 ;  /* 0x0000000700077220 */ /* 0x040fe20000400000 */
[----:B------:R-:W-:-:S05]  /*1640*/  FMUL R6, R0, R6 ;  /* 0x0000000600067220 */ /* 0x000fca0000400000 */
[----:B------:R-:W-:Y:S01]  /*1650*/  STG.E.128 desc[UR4][R8.64], R4 ;  /* 0x0000000408007986 */ /* 0x000fe2000c101d04 */
[----:B---3--:R-:W-:Y:S02]  /*1660*/  SEL R26, R26, RZ, P0 ;  /* 0x000000ff1a1a7207 */ /* 0x008fe40000000000 */
[----:B------:R-:W-:Y:S02]  /*1670*/  SEL R24, R24, RZ, P0 ;  /* 0x000000ff18187207 */ /* 0x000fe40000000000 */
[----:B------:R-:W-:Y:S01]  /*1680*/  SEL R25, R25, RZ, P0 ;  /* 0x000000ff19197207 */ /* 0x000fe20000000000 */
[----:B------:R-:W-:Y:S01]  /*1690*/  FADD R14, R15, R26 ;  /* 0x0000001a0f0e7221 */ /* 0x000fe20000000000 */
[----:B------:R-:W-:Y:S01]  /*16a0*/  SEL R10, R27, RZ, P0 ;  /* 0x000000ff1b0a7207 */ /* 0x000fe20000000000 */
[----:B------:R-:W1:Y:S01]  /*16b0*/  MUFU.RCP R15, R2 ;  /* 0x00000002000f7308 */ /* 0x000e620000001000 */
[----:B------:R-:W-:Y:S01]  /*16c0*/  FADD R12, R23, R24 ;  /* 0x00000018170c7221 */ /* 0x000fe20000000000 */
[----:B------:R-:W-:-:S02]  /*16d0*/  FADD R13, R18, R25 ;  /* 0x00000019120d7221 */ /* 0x000fc40000000000 */
        /* <DEDUP_REMOVED lines=14> */
[----:B------:R-:W-:Y:S05]  /*17c0*/  EXIT ;  /* 0x000000000000794d */ /* 0x000fea0003800000 */
.L_x_0:
[----:B------:R-:W-:-:S00]  /*17d0*/  BRA `(.L_x_0) ;  /* 0xfffffffc00fc7947 */ /* 0x000fc0000383ffff */
[----:B------:R-:W-:-:S00]  /*17e0*/  NOP ;  /* 0x0000000000007918 */ /* 0x000fc00000000000 */
        /* <DEDUP_REMOVED lines=9> */
.L_x_1:


//--------------------- .nv.constant0.triton_poi_fused_avg_pool2d_38 --------------------------
	.section	.nv.constant0.triton_poi_fused_avg_pool2d_38,"a",@progbits
	.sectionflags	@""
	.align	4
.nv.constant0.triton_poi_fused_avg_pool2d_38:
	.zero		548
